	.headerflags	@"EF_CUDA_TEXMODE_UNIFIED EF_CUDA_64BIT_ADDRESS EF_CUDA_ACCELERATORS EF_CUDA_SM90 EF_CUDA_VIRTUAL_SM(EF_CUDA_SM90)"
	.elftype	@"ET_EXEC"


//--------------------- .nv.info                  --------------------------
	.section	.nv.info,"",@"SHT_CUDA_INFO"
	.align	4


	//----- nvinfo : EIATTR_REGCOUNT
	.align		4
        /*0000*/ 	.byte	0x04, 0x2f
        /*0002*/ 	.short	(.L_3 - .L_2)
	.align		4
.L_2:
        /*0004*/ 	.word	index@(triton_poi_fused__native_batch_norm_legit_no_training_hardtanh_15)
        /*0008*/ 	.word	0x00000012


	//----- nvinfo : EIATTR_MIN_STACK_SIZE
	.align		4
.L_3:
        /*000c*/ 	.byte	0x04, 0x12
        /*000e*/ 	.short	(.L_5 - .L_4)
	.align		4
.L_4:
        /*0010*/ 	.word	index@(triton_poi_fused__native_batch_norm_legit_no_training_hardtanh_15)
        /*0014*/ 	.word	0x00000000


	//----- nvinfo : EIATTR_FRAME_SIZE
	.align		4
.L_5:
        /*0018*/ 	.byte	0x04, 0x11
        /*001a*/ 	.short	(.L_7 - .L_6)
	.align		4
.L_6:
        /*001c*/ 	.word	index@(triton_poi_fused__native_batch_norm_legit_no_training_hardtanh_15)
        /*0020*/ 	.word	0x00000000


	//----- nvinfo : EIATTR_MIN_STACK_SIZE
	.align		4
.L_7:
        /*0024*/ 	.byte	0x04, 0x12
        /*0026*/ 	.short	(.L_9 - .L_8)
	.align		4
.L_8:
        /*0028*/ 	.word	index@(triton_poi_fused__native_batch_norm_legit_no_training_hardtanh_15)
        /*002c*/ 	.word	0x00000000
.L_9:


//--------------------- .nv.info.triton_poi_fused__native_batch_norm_legit_no_training_hardtanh_15 --------------------------
	.section	.nv.info.triton_poi_fused__native_batch_norm_legit_no_training_hardtanh_15,"",@"SHT_CUDA_INFO"
	.sectionflags	@""
	.align	4


	//----- nvinfo : EIATTR_CUDA_API_VERSION
	.align		4
        /*0000*/ 	.byte	0x04, 0x37
        /*0002*/ 	.short	(.L_11 - .L_10)
.L_10:
        /*0004*/ 	.word	0x0000007c


	//----- nvinfo : EIATTR_KPARAM_INFO
	.align		4
.L_11:
        /*0008*/ 	.byte	0x04, 0x17
        /*000a*/ 	.short	(.L_13 - .L_12)
.L_12:
        /*000c*/ 	.word	0x00000000
        /*0010*/ 	.short	0x0006
        /*0012*/ 	.short	0x0030
        /*0014*/ 	.byte	0x00, 0xf0, 0x11, 0x00


	//----- nvinfo : EIATTR_KPARAM_INFO
	.align		4
.L_13:
        /*0018*/ 	.byte	0x04, 0x17
        /*001a*/ 	.short	(.L_15 - .L_14)
.L_14:
        /*001c*/ 	.word	0x00000000
        /*0020*/ 	.short	0x0005
        /*0022*/ 	.short	0x0028
        /*0024*/ 	.byte	0x00, 0xf4, 0x21, 0x00


	//----- nvinfo : EIATTR_KPARAM_INFO
	.align		4
.L_15:
        /*0028*/ 	.byte	0x04, 0x17
        /*002a*/ 	.short	(.L_17 - .L_16)
.L_16:
        /*002c*/ 	.word	0x00000000
        /*0030*/ 	.short	0x0004
        /*0032*/ 	.short	0x0020
        /*0034*/ 	.byte	0x00, 0xf4, 0x21, 0x00


	//----- nvinfo : EIATTR_KPARAM_INFO
	.align		4
.L_17:
        /*0038*/ 	.byte	0x04, 0x17
        /*003a*/ 	.short	(.L_19 - .L_18)
.L_18:
        /*003c*/ 	.word	0x00000000
        /*0040*/ 	.short	0x0003
        /*0042*/ 	.short	0x0018
        /*0044*/ 	.byte	0x00, 0xf4, 0x21, 0x00


	//----- nvinfo : EIATTR_KPARAM_INFO
	.align		4
.L_19:
        /*0048*/ 	.byte	0x04, 0x17
        /*004a*/ 	.short	(.L_21 - .L_20)
.L_20:
        /*004c*/ 	.word	0x00000000
        /*0050*/ 	.short	0x0002
        /*0052*/ 	.short	0x0010
        /*0054*/ 	.byte	0x00, 0xf4, 0x21, 0x00


	//----- nvinfo : EIATTR_KPARAM_INFO
	.align		4
.L_21:
        /*0058*/ 	.byte	0x04, 0x17
        /*005a*/ 	.short	(.L_23 - .L_22)
.L_22:
        /*005c*/ 	.word	0x00000000
        /*0060*/ 	.short	0x0001
        /*0062*/ 	.short	0x0008
        /*0064*/ 	.byte	0x00, 0xf4, 0x21, 0x00


	//----- nvinfo : EIATTR_KPARAM_INFO
	.align		4
.L_23:
        /*0068*/ 	.byte	0x04, 0x17
        /*006a*/ 	.short	(.L_25 - .L_24)
.L_24:
        /*006c*/ 	.word	0x00000000
        /*0070*/ 	.short	0x0000
        /*0072*/ 	.short	0x0000
        /*0074*/ 	.byte	0x00, 0xf4, 0x21, 0x00


	//----- nvinfo : EIATTR_SPARSE_MMA_MASK
	.align		4
.L_25:
        /*0078*/ 	.byte	0x03, 0x50
        /*007a*/ 	.short	0x0000


	//----- nvinfo : EIATTR_MAXREG_COUNT
	.align		4
        /*007c*/ 	.byte	0x03, 0x1b
        /*007e*/ 	.short	0x00ff


	//----- nvinfo : EIATTR_EXIT_INSTR_OFFSETS
	.align		4
        /*0080*/ 	.byte	0x04, 0x1c
        /*0082*/ 	.short	(.L_27 - .L_26)


	//   ....[0]....
.L_26:
        /*0084*/ 	.word	0x00000320


	//   ....[1]....
        /*0088*/ 	.word	0x00000340


	//----- nvinfo : EIATTR_REQNTID
	.align		4
.L_27:
        /*008c*/ 	.byte	0x04, 0x10
        /*008e*/ 	.short	(.L_29 - .L_28)
.L_28:
        /*0090*/ 	.word	0x00000080
        /*0094*/ 	.word	0x00000001
        /*0098*/ 	.word	0x00000001


	//----- nvinfo : EIATTR_CBANK_PARAM_SIZE
	.align		4
.L_29:
        /*009c*/ 	.byte	0x03, 0x19
        /*009e*/ 	.short	0x0034


	//----- nvinfo : EIATTR_PARAM_CBANK
	.align		4
        /*00a0*/ 	.byte	0x04, 0x0a
        /*00a2*/ 	.short	(.L_31 - .L_30)
	.align		4
.L_30:
        /*00a4*/ 	.word	index@(.nv.constant0.triton_poi_fused__native_batch_norm_legit_no_training_hardtanh_15)
        /*00a8*/ 	.short	0x0210
        /*00aa*/ 	.short	0x0034


	//----- nvinfo : EIATTR_SW_WAR
	.align		4
.L_31:
        /*00ac*/ 	.byte	0x04, 0x36
        /*00ae*/ 	.short	(.L_33 - .L_32)
.L_32:
        /*00b0*/ 	.word	0x00000008
.L_33:


//--------------------- .nv.callgraph             --------------------------
	.section	.nv.callgraph,"",@"SHT_CUDA_CALLGRAPH"
	.align	4
	.sectionentsize	8
	.align		4
        /*0000*/ 	.word	0x00000000
	.align		4
        /*0004*/ 	.word	0xffffffff
	.align		4
        /*0008*/ 	.word	0x00000000
	.align		4
        /*000c*/ 	.word	0xfffffffe
	.align		4
        /*0010*/ 	.word	0x00000000
	.align		4
        /*0014*/ 	.word	0xfffffffd
	.align		4
        /*0018*/ 	.word	0x00000000
	.align		4
        /*001c*/ 	.word	0xfffffffc


//--------------------- .nv.constant4             --------------------------
	.section	.nv.constant4,"a",@progbits
	.align	8
	.align		8
.nv.constant4:
        /*0000*/ 	.dword	_$_str
	.align		8
        /*0008*/ 	.dword	_$_str_$_2


//--------------------- .text.triton_poi_fused__native_batch_norm_legit_no_training_hardtanh_15 --------------------------
	.section	.text.triton_poi_fused__native_batch_norm_legit_no_training_hardtanh_15,"ax",@progbits
	.align	128
        .global         triton_poi_fused__native_batch_norm_legit_no_training_hardtanh_15
        .type           triton_poi_fused__native_batch_norm_legit_no_training_hardtanh_15,@function
        .size           triton_poi_fused__native_batch_norm_legit_no_training_hardtanh_15,(.L_x_1 - triton_poi_fused__native_batch_norm_legit_no_training_hardtanh_15)
        .other          triton_poi_fused__native_batch_norm_legit_no_training_hardtanh_15,@"STO_CUDA_ENTRY STV_DEFAULT"
triton_poi_fused__native_batch_norm_legit_no_training_hardtanh_15:
.text.triton_poi_fused__native_batch_norm_legit_no_training_hardtanh_15:
[----:B------:R-:W0:Y:S01]  /*0000*/  LDC R1, c[0x0][0x28] ;  /* 0x00000a00ff017b82 */ /* 0x000e220000000800 */
[----:B------:R-:W1:Y:S07]  /*0010*/  S2R R0, SR_TID.X ;  /* 0x0000000000007919 */ /* 0x000e6e0000002100 */
[----:B------:R-:W2:Y:S01]  /*0020*/  LDC.64 R6, c[0x0][0x220] ;  /* 0x00008800ff067b82 */ /* 0x000ea20000000a00 */
[----:B------:R-:W-:Y:S01]  /*0030*/  CS2R R14, SRZ ;  /* 0x00000000000e7805 */ /* 0x000fe2000001ff00 */
[----:B------:R-:W-:Y:S01]  /*0040*/  ULDC.64 UR4, c[0x0][0x208] ;  /* 0x0000820000047ab9 */ /* 0x000fe20000000a00 */
[----:B------:R-:W3:Y:S05]  /*0050*/  S2R R3, SR_CTAID.X ;  /* 0x0000000000037919 */ /* 0x000eea0000002500 */
[----:B------:R-:W4:Y:S08]  /*0060*/  LDC.64 R4, c[0x0][0x218] ;  /* 0x00008600ff047b82 */ /* 0x000f300000000a00 */
[----:B------:R-:W5:Y:S08]  /*0070*/  LDC.64 R8, c[0x0][0x228] ;  /* 0x00008a00ff087b82 */ /* 0x000f700000000a00 */
[----:B------:R-:W5:Y:S01]  /*0080*/  LDC.64 R10, c[0x0][0x230] ;  /* 0x00008c00ff0a7b82 */ /* 0x000f620000000a00 */
[----:B-1----:R-:W-:-:S04]  /*0090*/  LOP3.LUT R0, R0, 0x7f, RZ, 0xc0, !PT ;  /* 0x0000007f00007812 */ /* 0x002fc800078ec0ff */
[----:B---3--:R-:W-:-:S04]  /*00a0*/  LEA R0, R3, R0, 0x7 ;  /* 0x0000000003007211 */ /* 0x008fc800078e38ff */
[C---:B------:R-:W-:Y:S01]  /*00b0*/  ISETP.GE.AND P0, PT, R0.reuse, 0x900, PT ;  /* 0x000009000000780c */ /* 0x040fe20003f06270 */
[----:B------:R-:W-:-:S05]  /*00c0*/  IMAD.HI R2, R0, 0x38e38e39, RZ ;  /* 0x38e38e3900027827 */ /* 0x000fca00078e02ff */
[----:B------:R-:W-:-:S04]  /*00d0*/  SHF.R.U32.HI R3, RZ, 0x1f, R2 ;  /* 0x0000001fff037819 */ /* 0x000fc80000011602 */
[----:B------:R-:W-:-:S05]  /*00e0*/  LEA.HI.SX32 R3, R2, R3, 0x19 ;  /* 0x0000000302037211 */ /* 0x000fca00078fcaff */
[----:B------:R-:W-:Y:S02]  /*00f0*/  IMAD R13, R3, -0x240, R0 ;  /* 0xfffffdc0030d7824 */ /* 0x000fe400078e0200 */
[----:B------:R-:W1:Y:S02]  /*0100*/  LDC.64 R2, c[0x0][0x210] ;  /* 0x00008400ff027b82 */ /* 0x000e640000000a00 */
[----:B--2---:R-:W-:-:S05]  /*0110*/  IMAD.WIDE R6, R13, 0x4, R6 ;  /* 0x000000040d067825 */ /* 0x004fca00078e0206 */
[----:B------:R5:W2:Y:S01]  /*0120*/  @!P0 LDG.E.EL R14, desc[UR4][R6.64] ;  /* 0x00000004060e8981 */ /* 0x000aa2000c2e1900 */
[----:B------:R-:W-:Y:S01]  /*0130*/  HFMA2.MMA R12, -RZ, RZ, 0, 0 ;  /* 0x00000000ff0c7435 */ /* 0x000fe200000001ff */
[----:B----4-:R-:W-:-:S05]  /*0140*/  IMAD.WIDE R4, R13, 0x4, R4 ;  /* 0x000000040d047825 */ /* 0x010fca00078e0204 */
[----:B------:R-:W3:Y:S01]  /*0150*/  @!P0 LDG.E.EL R15, desc[UR4][R4.64] ;  /* 0x00000004040f8981 */ /* 0x000ee2000c2e1900 */
[----:B-----5:R-:W-:-:S04]  /*0160*/  IMAD.WIDE R6, R13, 0x4, R8 ;  /* 0x000000040d067825 */ /* 0x020fc800078e0208 */
[----:B-1----:R-:W-:-:S04]  /*0170*/  IMAD.WIDE R2, R0, 0x4, R2 ;  /* 0x0000000400027825 */ /* 0x002fc800078e0202 */
[----:B0-----:R-:W-:Y:S01]  /*0180*/  IMAD.WIDE R8, R13, 0x4, R10 ;  /* 0x000000040d087825 */ /* 0x001fe200078e020a */
[----:B------:R0:W3:Y:S01]  /*0190*/  @!P0 LDG.E R12, desc[UR4][R2.64] ;  /* 0x00000004020c8981 */ /* 0x0000e2000c1e1900 */
[----:B------:R-:W-:-:S06]  /*01a0*/  CS2R R10, SRZ ;  /* 0x00000000000a7805 */ /* 0x000fcc000001ff00 */
[----:B------:R-:W4:Y:S04]  /*01b0*/  @!P0 LDG.E.EL R10, desc[UR4][R6.64] ;  /* 0x00000004060a8981 */ /* 0x000f28000c2e1900 */
[----:B------:R-:W4:Y:S01]  /*01c0*/  @!P0 LDG.E.EL R11, desc[UR4][R8.64] ;  /* 0x00000004080b8981 */ /* 0x000f22000c2e1900 */
[----:B0-----:R-:W-:Y:S01]  /*01d0*/  MOV R2, 0x3e800000 ;  /* 0x3e80000000027802 */ /* 0x001fe20000000f00 */
[----:B--2---:R-:W-:-:S04]  /*01e0*/  FADD R14, R14, 9.9999997473787516356e-06 ;  /* 0x3727c5ac0e0e7421 */ /* 0x004fc80000000000 */
[----:B------:R-:W0:Y:S02]  /*01f0*/  MUFU.SQRT R13, R14 ;  /* 0x0000000e000d7308 */ /* 0x000e240000002000 */
[C---:B0-----:R-:W-:Y:S02]  /*0200*/  FSETP.GT.AND P1, PT, R13.reuse, 8.50705917302346158658e+37, PT ;  /* 0x7e8000000d00780b */ /* 0x041fe40003f24000 */
[----:B------:R-:W-:-:S11]  /*0210*/  FSETP.GEU.AND P2, PT, R13, 1.175494350822287508e-38, PT ;  /* 0x008000000d00780b */ /* 0x000fd60003f4e000 */
[----:B------:R-:W-:-:S04]  /*0220*/  @P1 FMUL R13, R13, 0.25 ;  /* 0x3e8000000d0d1820 */ /* 0x000fc80000400000 */
[----:B------:R-:W-:-:S06]  /*0230*/  @!P2 FMUL R13, R13, 16777216 ;  /* 0x4b8000000d0da820 */ /* 0x000fcc0000400000 */
[----:B------:R-:W0:Y:S01]  /*0240*/  MUFU.RCP R13, R13 ;  /* 0x0000000d000d7308 */ /* 0x000e220000001000 */
[----:B------:R-:W-:Y:S01]  /*0250*/  FSEL R2, R2, 1, P1 ;  /* 0x3f80000002027808 */ /* 0x000fe20000800000 */
[----:B---3--:R-:W-:-:S04]  /*0260*/  FADD R12, -R15, R12 ;  /* 0x0000000c0f0c7221 */ /* 0x008fc80000000100 */
[----:B------:R-:W-:-:S04]  /*0270*/  @!P2 FMUL R2, R2, 16777216 ;  /* 0x4b8000000202a820 */ /* 0x000fc80000400000 */
[----:B0-----:R-:W-:-:S04]  /*0280*/  FMUL R3, R13, R2 ;  /* 0x000000020d037220 */ /* 0x001fc80000400000 */
[----:B------:R-:W-:Y:S02]  /*0290*/  FMUL R12, R12, R3 ;  /* 0x000000030c0c7220 */ /* 0x000fe40000400000 */
[----:B------:R-:W0:Y:S02]  /*02a0*/  LDC.64 R2, c[0x0][0x238] ;  /* 0x00008e00ff027b82 */ /* 0x000e240000000a00 */
[----:B----4-:R-:W-:-:S05]  /*02b0*/  FFMA R10, R12, R10, R11 ;  /* 0x0000000a0c0a7223 */ /* 0x010fca000000000b */
[----:B------:R-:W-:-:S04]  /*02c0*/  FSETP.GTU.AND P1, PT, R10, RZ, PT ;  /* 0x000000ff0a00720b */ /* 0x000fc80003f2c000 */
[----:B------:R-:W-:-:S04]  /*02d0*/  FSEL R5, R10, RZ, P1 ;  /* 0x000000ff0a057208 */ /* 0x000fc80000800000 */
[C---:B------:R-:W-:Y:S02]  /*02e0*/  FSETP.GEU.AND P2, PT, R5.reuse, 6, PT ;  /* 0x40c000000500780b */ /* 0x040fe40003f4e000 */
[----:B------:R-:W-:Y:S01]  /*02f0*/  FSETP.NAN.AND P1, PT, R5, R5, PT ;  /* 0x000000050500720b */ /* 0x000fe20003f28000 */
[----:B0-----:R-:W-:-:S10]  /*0300*/  IMAD.WIDE R2, R0, 0x4, R2 ;  /* 0x0000000400027825 */ /* 0x001fd400078e0202 */
[----:B------:R-:W-:Y:S01]  /*0310*/  @P2 SEL R5, R5, 0x40c00000, P1 ;  /* 0x40c0000005052807 */ /* 0x000fe20000800000 */
[----:B------:R-:W-:Y:S06]  /*0320*/  @P0 EXIT ;  /* 0x000000000000094d */ /* 0x000fec0003800000 */
[----:B------:R-:W-:Y:S01]  /*0330*/  STG.E desc[UR4][R2.64], R5 ;  /* 0x0000000502007986 */ /* 0x000fe2000c101904 */
[----:B------:R-:W-:Y:S05]  /*0340*/  EXIT ;  /* 0x000000000000794d */ /* 0x000fea0003800000 */
.L_x_0:
[----:B------:R-:W-:-:S00]  /*0350*/  BRA `(.L_x_0) ;  /* 0xfffffffc00fc7947 */ /* 0x000fc0000383ffff */
[----:B------:R-:W-:-:S00]  /*0360*/  NOP ;  /* 0x0000000000007918 */ /* 0x000fc00000000000 */
        /* <DEDUP_REMOVED lines=9> */
.L_x_1:


//--------------------- .nv.global.init           --------------------------
	.section	.nv.global.init,"aw",@progbits
.nv.global.init:
	.type		_$_str,@object
	.size		_$_str,(_$_str_$_2 - _$_str)
_$_str:
        /*0000*/ 	.byte	0x5f, 0x5f, 0x43, 0x55, 0x44, 0x41, 0x5f, 0x46, 0x54, 0x5a, 0x00
	.type		_$_str_$_2,@object
	.size		_$_str_$_2,(.L_1 - _$_str_$_2)
_$_str_$_2:
        /*000b*/ 	.byte	0x5f, 0x5f, 0x43, 0x55, 0x44, 0x41, 0x5f, 0x50, 0x52, 0x45, 0x43, 0x5f, 0x53, 0x51, 0x52, 0x54
        /*001b*/ 	.byte	0x00
.L_1:


//--------------------- .nv.constant0.triton_poi_fused__native_batch_norm_legit_no_training_hardtanh_15 --------------------------
	.section	.nv.constant0.triton_poi_fused__native_batch_norm_legit_no_training_hardtanh_15,"a",@progbits
	.sectionflags	@""
	.align	4
.nv.constant0.triton_poi_fused__native_batch_norm_legit_no_training_hardtanh_15:
	.zero		580
